//
// Generated by NVIDIA NVVM Compiler
//
// Compiler Build ID: CL-36424714
// Cuda compilation tools, release 13.0, V13.0.88
// Based on NVVM 20.0.0
//

.version 9.0
.target sm_100
.address_size 64

	// .globl	_Z11TiledMatmulPfS_S_
// _ZZ11TiledMatmulPfS_S_E3s_A has been demoted
// _ZZ11TiledMatmulPfS_S_E3s_B has been demoted

.visible .entry _Z11TiledMatmulPfS_S_(
	.param .u64 .ptr .align 1 _Z11TiledMatmulPfS_S__param_0,
	.param .u64 .ptr .align 1 _Z11TiledMatmulPfS_S__param_1,
	.param .u64 .ptr .align 1 _Z11TiledMatmulPfS_S__param_2
)
{
	.reg .pred 	%p<2>;
	.reg .b32 	%r<34>;
	.reg .b32 	%f<104>;
	.reg .b64 	%rd<18>;
	// demoted variable
	.shared .align 4 .b8 _ZZ11TiledMatmulPfS_S_E3s_A[1024];
	// demoted variable
	.shared .align 4 .b8 _ZZ11TiledMatmulPfS_S_E3s_B[1024];
	ld.param.u64 	%rd4, [_Z11TiledMatmulPfS_S__param_1];
	cvta.to.global.u64 	%rd5, %rd4;
	mov.u32 	%r15, %ctaid.x;
	mov.u32 	%r16, %ctaid.y;
	mov.u32 	%r17, %tid.x;
	mov.u32 	%r18, %tid.y;
	mov.u32 	%r19, %ntid.y;
	mad.lo.s32 	%r20, %r16, %r19, %r18;
	mov.u32 	%r21, %ntid.x;
	mul.lo.s32 	%r1, %r15, %r21;
	shl.b32 	%r22, %r20, 10;
	or.b32  	%r2, %r22, %r17;
	shl.b32 	%r23, %r18, 6;
	mov.u32 	%r24, _ZZ11TiledMatmulPfS_S_E3s_A;
	add.s32 	%r3, %r24, %r23;
	shl.b32 	%r25, %r17, 2;
	add.s32 	%r4, %r3, %r25;
	shl.b32 	%r26, %r18, 10;
	mov.u32 	%r27, _ZZ11TiledMatmulPfS_S_E3s_B;
	add.s32 	%r6, %r27, %r25;
	add.s32 	%r5, %r6, %r23;
	add.s64 	%rd1, %rd5, 65536;
	add.s32 	%r28, %r17, %r1;
	add.s32 	%r32, %r28, %r26;
	mov.f32 	%f103, 0f00000000;
	mov.b32 	%r33, 16;
	mov.u32 	%r31, %r2;
$L__BB0_1:
	ld.param.u64 	%rd16, [_Z11TiledMatmulPfS_S__param_0];
	mul.wide.s32 	%rd6, %r32, 4;
	add.s64 	%rd7, %rd1, %rd6;
	add.s32 	%r29, %r31, 16;
	cvta.to.global.u64 	%rd8, %rd16;
	mul.wide.u32 	%rd9, %r31, 4;
	add.s64 	%rd10, %rd8, %rd9;
	ld.global.f32 	%f4, [%rd10];
	st.shared.f32 	[%r4], %f4;
	ld.global.f32 	%f5, [%rd7+-65536];
	st.shared.f32 	[%r5], %f5;
	bar.sync 	0;
	ld.shared.f32 	%f6, [%r3];
	ld.shared.f32 	%f7, [%r6];
	fma.rn.f32 	%f8, %f6, %f7, %f103;
	ld.shared.f32 	%f9, [%r3+4];
	ld.shared.f32 	%f10, [%r6+64];
	fma.rn.f32 	%f11, %f9, %f10, %f8;
	ld.shared.f32 	%f12, [%r3+8];
	ld.shared.f32 	%f13, [%r6+128];
	fma.rn.f32 	%f14, %f12, %f13, %f11;
	ld.shared.f32 	%f15, [%r3+12];
	ld.shared.f32 	%f16, [%r6+192];
	fma.rn.f32 	%f17, %f15, %f16, %f14;
	ld.shared.f32 	%f18, [%r3+16];
	ld.shared.f32 	%f19, [%r6+256];
	fma.rn.f32 	%f20, %f18, %f19, %f17;
	ld.shared.f32 	%f21, [%r3+20];
	ld.shared.f32 	%f22, [%r6+320];
	fma.rn.f32 	%f23, %f21, %f22, %f20;
	ld.shared.f32 	%f24, [%r3+24];
	ld.shared.f32 	%f25, [%r6+384];
	fma.rn.f32 	%f26, %f24, %f25, %f23;
	ld.shared.f32 	%f27, [%r3+28];
	ld.shared.f32 	%f28, [%r6+448];
	fma.rn.f32 	%f29, %f27, %f28, %f26;
	ld.shared.f32 	%f30, [%r3+32];
	ld.shared.f32 	%f31, [%r6+512];
	fma.rn.f32 	%f32, %f30, %f31, %f29;
	ld.shared.f32 	%f33, [%r3+36];
	ld.shared.f32 	%f34, [%r6+576];
	fma.rn.f32 	%f35, %f33, %f34, %f32;
	ld.shared.f32 	%f36, [%r3+40];
	ld.shared.f32 	%f37, [%r6+640];
	fma.rn.f32 	%f38, %f36, %f37, %f35;
	ld.shared.f32 	%f39, [%r3+44];
	ld.shared.f32 	%f40, [%r6+704];
	fma.rn.f32 	%f41, %f39, %f40, %f38;
	ld.shared.f32 	%f42, [%r3+48];
	ld.shared.f32 	%f43, [%r6+768];
	fma.rn.f32 	%f44, %f42, %f43, %f41;
	ld.shared.f32 	%f45, [%r3+52];
	ld.shared.f32 	%f46, [%r6+832];
	fma.rn.f32 	%f47, %f45, %f46, %f44;
	ld.shared.f32 	%f48, [%r3+56];
	ld.shared.f32 	%f49, [%r6+896];
	fma.rn.f32 	%f50, %f48, %f49, %f47;
	ld.shared.f32 	%f51, [%r3+60];
	ld.shared.f32 	%f52, [%r6+960];
	fma.rn.f32 	%f53, %f51, %f52, %f50;
	bar.sync 	0;
	mul.wide.u32 	%rd11, %r29, 4;
	add.s64 	%rd12, %rd8, %rd11;
	ld.global.f32 	%f54, [%rd12];
	st.shared.f32 	[%r4], %f54;
	ld.global.f32 	%f55, [%rd7];
	st.shared.f32 	[%r5], %f55;
	bar.sync 	0;
	ld.shared.f32 	%f56, [%r3];
	ld.shared.f32 	%f57, [%r6];
	fma.rn.f32 	%f58, %f56, %f57, %f53;
	ld.shared.f32 	%f59, [%r3+4];
	ld.shared.f32 	%f60, [%r6+64];
	fma.rn.f32 	%f61, %f59, %f60, %f58;
	ld.shared.f32 	%f62, [%r3+8];
	ld.shared.f32 	%f63, [%r6+128];
	fma.rn.f32 	%f64, %f62, %f63, %f61;
	ld.shared.f32 	%f65, [%r3+12];
	ld.shared.f32 	%f66, [%r6+192];
	fma.rn.f32 	%f67, %f65, %f66, %f64;
	ld.shared.f32 	%f68, [%r3+16];
	ld.shared.f32 	%f69, [%r6+256];
	fma.rn.f32 	%f70, %f68, %f69, %f67;
	ld.shared.f32 	%f71, [%r3+20];
	ld.shared.f32 	%f72, [%r6+320];
	fma.rn.f32 	%f73, %f71, %f72, %f70;
	ld.shared.f32 	%f74, [%r3+24];
	ld.shared.f32 	%f75, [%r6+384];
	fma.rn.f32 	%f76, %f74, %f75, %f73;
	ld.shared.f32 	%f77, [%r3+28];
	ld.shared.f32 	%f78, [%r6+448];
	fma.rn.f32 	%f79, %f77, %f78, %f76;
	ld.shared.f32 	%f80, [%r3+32];
	ld.shared.f32 	%f81, [%r6+512];
	fma.rn.f32 	%f82, %f80, %f81, %f79;
	ld.shared.f32 	%f83, [%r3+36];
	ld.shared.f32 	%f84, [%r6+576];
	fma.rn.f32 	%f85, %f83, %f84, %f82;
	ld.shared.f32 	%f86, [%r3+40];
	ld.shared.f32 	%f87, [%r6+640];
	fma.rn.f32 	%f88, %f86, %f87, %f85;
	ld.shared.f32 	%f89, [%r3+44];
	ld.shared.f32 	%f90, [%r6+704];
	fma.rn.f32 	%f91, %f89, %f90, %f88;
	ld.shared.f32 	%f92, [%r3+48];
	ld.shared.f32 	%f93, [%r6+768];
	fma.rn.f32 	%f94, %f92, %f93, %f91;
	ld.shared.f32 	%f95, [%r3+52];
	ld.shared.f32 	%f96, [%r6+832];
	fma.rn.f32 	%f97, %f95, %f96, %f94;
	ld.shared.f32 	%f98, [%r3+56];
	ld.shared.f32 	%f99, [%r6+896];
	fma.rn.f32 	%f100, %f98, %f99, %f97;
	ld.shared.f32 	%f101, [%r3+60];
	ld.shared.f32 	%f102, [%r6+960];
	fma.rn.f32 	%f103, %f101, %f102, %f100;
	bar.sync 	0;
	add.s32 	%r33, %r33, 32;
	add.s32 	%r32, %r32, 32768;
	add.s32 	%r31, %r31, 32;
	setp.ne.s32 	%p1, %r33, 1040;
	@%p1 bra 	$L__BB0_1;
	ld.param.u64 	%rd17, [_Z11TiledMatmulPfS_S__param_2];
	cvta.to.global.u64 	%rd13, %rd17;
	add.s32 	%r30, %r2, %r1;
	mul.wide.s32 	%rd14, %r30, 4;
	add.s64 	%rd15, %rd13, %rd14;
	st.global.f32 	[%rd15], %f103;
	ret;

}


// ===== COMPILED SASS (sm_100) =====

	.target	sm_100

	.elftype	@"ET_EXEC"


//--------------------- .note.nv.tkinfo           --------------------------
	.section	.note.nv.tkinfo,"",@"SHT_NOTE"
	.sectionflags	@"SHF_NOTE_NV_TKINFO"
	.tkinfo
        /*0018*/ 	.word	0x00000002
        /*0030*/ 	.string	""
        /*0030*/ 	.string	"ptxas"
        /*0030*/ 	.string	"Cuda compilation tools, release 13.0, V13.0.88"
        /*0030*/ 	.string	"Build cuda_13.0.r13.0/compiler.36424714_0"
        /*0030*/ 	.string	"-arch sm_100 -m 64 "



//--------------------- .note.nv.cuinfo           --------------------------
	.section	.note.nv.cuinfo,"",@"SHT_NOTE"
	.sectionflags	@"SHF_NOTE_NV_CUINFO"
        /*0018*/ 	.short	0x0002
        /*001a*/ 	.short	0x0064
        /*001c*/ 	.short	0x0082
	.zero		2


//--------------------- .nv.info                  --------------------------
	.section	.nv.info,"",@"SHT_CUDA_INFO"
	.align	4


	//----- nvinfo : EIATTR_REGCOUNT
	.align		4
        /*0000*/ 	.byte	0x04, 0x2f
        /*0002*/ 	.short	(.L_1 - .L_0)
	.align		4
.L_0:
        /*0004*/ 	.word	index@(_Z11TiledMatmulPfS_S_)
        /*0008*/ 	.word	0x00000020


	//----- nvinfo : EIATTR_FRAME_SIZE
	.align		4
.L_1:
        /*000c*/ 	.byte	0x04, 0x11
        /*000e*/ 	.short	(.L_3 - .L_2)
	.align		4
.L_2:
        /*0010*/ 	.word	index@(_Z11TiledMatmulPfS_S_)
        /*0014*/ 	.word	0x00000000


	//----- nvinfo : EIATTR_MIN_STACK_SIZE
	.align		4
.L_3:
        /*0018*/ 	.byte	0x04, 0x12
        /*001a*/ 	.short	(.L_5 - .L_4)
	.align		4
.L_4:
        /*001c*/ 	.word	index@(_Z11TiledMatmulPfS_S_)
        /*0020*/ 	.word	0x00000000
.L_5:


//--------------------- .nv.compat                --------------------------
	.section	.nv.compat,"",@"SHT_CUDA_COMPAT_INFO"
	.align	4
        /*0000*/ 	.byte	0x02, 0x09, 0x00, 0x00, 0x02, 0x02, 0x01, 0x00, 0x02, 0x05, 0x05, 0x00, 0x03, 0x07, 0x01, 0x01
        /*0010*/ 	.byte	0x02, 0x03, 0x00, 0x00, 0x02, 0x06, 0x01, 0x00, 0x04, 0x0b, 0x08, 0x00, 0x09, 0x00, 0x00, 0x00
        /*0020*/ 	.byte	0x00, 0x00, 0x00, 0x00


//--------------------- .nv.info._Z11TiledMatmulPfS_S_ --------------------------
	.section	.nv.info._Z11TiledMatmulPfS_S_,"",@"SHT_CUDA_INFO"
	.sectionflags	@""
	.align	4


	//----- nvinfo : EIATTR_CUDA_API_VERSION
	.align		4
        /*0000*/ 	.byte	0x04, 0x37
        /*0002*/ 	.short	(.L_7 - .L_6)
.L_6:
        /*0004*/ 	.word	0x00000082


	//----- nvinfo : EIATTR_KPARAM_INFO
	.align		4
.L_7:
        /*0008*/ 	.byte	0x04, 0x17
        /*000a*/ 	.short	(.L_9 - .L_8)
.L_8:
        /*000c*/ 	.word	0x00000000
        /*0010*/ 	.short	0x0002
        /*0012*/ 	.short	0x0010
        /*0014*/ 	.byte	0x00, 0xf5, 0x21, 0x00


	//----- nvinfo : EIATTR_KPARAM_INFO
	.align		4
.L_9:
        /*0018*/ 	.byte	0x04, 0x17
        /*001a*/ 	.short	(.L_11 - .L_10)
.L_10:
        /*001c*/ 	.word	0x00000000
        /*0020*/ 	.short	0x0001
        /*0022*/ 	.short	0x0008
        /*0024*/ 	.byte	0x00, 0xf5, 0x21, 0x00


	//----- nvinfo : EIATTR_KPARAM_INFO
	.align		4
.L_11:
        /*0028*/ 	.byte	0x04, 0x17
        /*002a*/ 	.short	(.L_13 - .L_12)
.L_12:
        /*002c*/ 	.word	0x00000000
        /*0030*/ 	.short	0x0000
        /*0032*/ 	.short	0x0000
        /*0034*/ 	.byte	0x00, 0xf5, 0x21, 0x00


	//----- nvinfo : EIATTR_SPARSE_MMA_MASK
	.align		4
.L_13:
        /*0038*/ 	.byte	0x03, 0x50
        /*003a*/ 	.short	0x0000


	//----- nvinfo : EIATTR_MAXREG_COUNT
	.align		4
        /*003c*/ 	.byte	0x03, 0x1b
        /*003e*/ 	.short	0x00ff


	//----- nvinfo : EIATTR_NUM_BARRIERS
	.align		4
        /*0040*/ 	.byte	0x02, 0x4c
        /*0042*/ 	.byte	0x01
	.zero		1


	//----- nvinfo : EIATTR_MERCURY_ISA_VERSION
	.align		4
        /*0044*/ 	.byte	0x03, 0x5f
        /*0046*/ 	.short	0x0101


	//----- nvinfo : EIATTR_VRC_CTA_INIT_COUNT
	.align		4
        /*0048*/ 	.byte	0x02, 0x4a
	.zero		1
	.zero		1


	//----- nvinfo : EIATTR_EXIT_INSTR_OFFSETS
	.align		4
        /*004c*/ 	.byte	0x04, 0x1c
        /*004e*/ 	.short	(.L_15 - .L_14)


	//   ....[0]....
.L_14:
        /*0050*/ 	.word	0x00000810


	//----- nvinfo : EIATTR_CBANK_PARAM_SIZE
	.align		4
.L_15:
        /*0054*/ 	.byte	0x03, 0x19
        /*0056*/ 	.short	0x0018


	//----- nvinfo : EIATTR_PARAM_CBANK
	.align		4
        /*0058*/ 	.byte	0x04, 0x0a
        /*005a*/ 	.short	(.L_17 - .L_16)
	.align		4
.L_16:
        /*005c*/ 	.word	index@(.nv.constant0._Z11TiledMatmulPfS_S_)
        /*0060*/ 	.short	0x0380
        /*0062*/ 	.short	0x0018


	//----- nvinfo : EIATTR_SW_WAR
	.align		4
.L_17:
        /*0064*/ 	.byte	0x04, 0x36
        /*0066*/ 	.short	(.L_19 - .L_18)
.L_18:
        /*0068*/ 	.word	0x00000008
.L_19:


//--------------------- .nv.callgraph             --------------------------
	.section	.nv.callgraph,"",@"SHT_CUDA_CALLGRAPH"
	.align	4
	.sectionentsize	8
	.align		4
        /*0000*/ 	.word	0x00000000
	.align		4
        /*0004*/ 	.word	0xffffffff
	.align		4
        /*0008*/ 	.word	0x00000000
	.align		4
        /*000c*/ 	.word	0xfffffffe
	.align		4
        /*0010*/ 	.word	0x00000000
	.align		4
        /*0014*/ 	.word	0xfffffffd
	.align		4
        /*0018*/ 	.word	0x00000000
	.align		4
        /*001c*/ 	.word	0xfffffffc


//--------------------- .text._Z11TiledMatmulPfS_S_ --------------------------
	.section	.text._Z11TiledMatmulPfS_S_,"ax",@progbits
	.align	128
        .global         _Z11TiledMatmulPfS_S_
        .type           _Z11TiledMatmulPfS_S_,@function
        .size           _Z11TiledMatmulPfS_S_,(.L_x_2 - _Z11TiledMatmulPfS_S_)
        .other          _Z11TiledMatmulPfS_S_,@"STO_CUDA_ENTRY STV_DEFAULT"
_Z11TiledMatmulPfS_S_:
.text._Z11TiledMatmulPfS_S_:
[----:B------:R-:W-:Y:S01]  /*0000*/  LDC R1, c[0x0][0x37c] ;  /* 0x0000df00ff017b82 */ /* 0x000fe20000000800 */
[----:B------:R-:W0:Y:S07]  /*0010*/  S2R R16, SR_TID.Y ;  /* 0x0000000000107919 */ /* 0x000e2e0000002200 */
[----:B------:R-:W0:Y:S01]  /*0020*/  S2UR UR14, SR_CTAID.Y ;  /* 0x00000000000e79c3 */ /* 0x000e220000002600 */
[----:B------:R-:W1:Y:S01]  /*0030*/  LDCU.64 UR10, c[0x0][0x388] ;  /* 0x00007100ff0a77ac */ /* 0x000e620008000a00 */
[----:B------:R-:W-:Y:S01]  /*0040*/  HFMA2 R15, -RZ, RZ, 0, 0 ;  /* 0x00000000ff0f7431 */ /* 0x000fe200000001ff */
[----:B------:R-:W2:Y:S01]  /*0050*/  S2R R17, SR_TID.X ;  /* 0x0000000000117919 */ /* 0x000ea20000002100 */
[----:B------:R-:W-:Y:S01]  /*0060*/  UMOV UR4, 0x400 ;  /* 0x0000040000047882 */ /* 0x000fe20000000000 */
[----:B------:R-:W3:Y:S03]  /*0070*/  LDCU.64 UR12, c[0x0][0x358] ;  /* 0x00006b00ff0c77ac */ /* 0x000ee60008000a00 */
[----:B------:R-:W0:Y:S01]  /*0080*/  LDC R3, c[0x0][0x364] ;  /* 0x0000d900ff037b82 */ /* 0x000e220000000800 */
[----:B------:R-:W4:Y:S01]  /*0090*/  LDCU UR9, c[0x0][0x360] ;  /* 0x00006c00ff0977ac */ /* 0x000f220008000800 */
[----:B------:R-:W-:-:S06]  /*00a0*/  UIADD3 UR6, UPT, UPT, UR4, 0x400, URZ ;  /* 0x0000040004067890 */ /* 0x000fcc000fffe0ff */
[----:B------:R-:W5:Y:S01]  /*00b0*/  S2UR UR7, SR_CgaCtaId ;  /* 0x00000000000779c3 */ /* 0x000f620000008800 */
[----:B-1----:R-:W-:-:S07]  /*00c0*/  UIADD3 UR10, UP0, UPT, UR10, 0x10000, URZ ;  /* 0x000100000a0a7890 */ /* 0x002fce000ff1e0ff */
[----:B------:R-:W4:Y:S08]  /*00d0*/  S2UR UR8, SR_CTAID.X ;  /* 0x00000000000879c3 */ /* 0x000f300000002500 */
[----:B------:R-:W1:Y:S01]  /*00e0*/  LDC.64 R20, c[0x0][0x380] ;  /* 0x0000e000ff147b82 */ /* 0x000e620000000a00 */
[----:B0-----:R-:W-:-:S05]  /*00f0*/  IMAD R0, R3, UR14, R16 ;  /* 0x0000000e03007c24 */ /* 0x001fca000f8e0210 */
[----:B------:R-:W-:Y:S01]  /*0100*/  SHF.L.U32 R0, R0, 0xa, RZ ;  /* 0x0000000a00007819 */ /* 0x000fe200000006ff */
[----:B-----5:R-:W-:Y:S02]  /*0110*/  ULEA UR5, UR7, UR4, 0x18 ;  /* 0x0000000407057291 */ /* 0x020fe4000f8ec0ff */
[----:B------:R-:W-:Y:S01]  /*0120*/  ULEA UR6, UR7, UR6, 0x18 ;  /* 0x0000000607067291 */ /* 0x000fe2000f8ec0ff */
[----:B--2---:R-:W-:Y:S01]  /*0130*/  LOP3.LUT R19, R0, R17, RZ, 0xfc, !PT ;  /* 0x0000001100137212 */ /* 0x004fe200078efcff */
[----:B------:R-:W-:Y:S02]  /*0140*/  UIADD3.X UR7, UPT, UPT, URZ, UR11, URZ, UP0, !UPT ;  /* 0x0000000bff077290 */ /* 0x000fe400087fe4ff */
[----:B------:R-:W-:Y:S01]  /*0150*/  LEA R18, R16, UR5, 0x6 ;  /* 0x0000000510127c11 */ /* 0x000fe2000f8e30ff */
[----:B------:R-:W-:Y:S01]  /*0160*/  UMOV UR5, 0x10 ;  /* 0x0000001000057882 */ /* 0x000fe20000000000 */
[----:B----4-:R-:W-:Y:S01]  /*0170*/  UIMAD UR4, UR8, UR9, URZ ;  /* 0x00000009080472a4 */ /* 0x010fe2000f8e02ff */
[----:B------:R-:W-:-:S02]  /*0180*/  LEA R2, R17, UR6, 0x2 ;  /* 0x0000000611027c11 */ /* 0x000fc4000f8e10ff */
[----:B------:R-:W-:-:S03]  /*0190*/  MOV R0, R19 ;  /* 0x0000001300007202 */ /* 0x000fc60000000f00 */
[C---:B------:R-:W-:Y:S02]  /*01a0*/  IADD3 R3, PT, PT, R17.reuse, UR4, RZ ;  /* 0x0000000411037c10 */ /* 0x040fe4000fffe0ff */
[----:B------:R-:W-:Y:S02]  /*01b0*/  LEA R17, R17, R18, 0x2 ;  /* 0x0000001211117211 */ /* 0x000fe400078e10ff */
[C---:B------:R-:W-:Y:S02]  /*01c0*/  LEA R3, R16.reuse, R3, 0xa ;  /* 0x0000000310037211 */ /* 0x040fe400078e50ff */
[----:B-1-3--:R-:W-:-:S07]  /*01d0*/  LEA R16, R16, R2, 0x6 ;  /* 0x0000000210107211 */ /* 0x00afce00078e30ff */
.L_x_0:
[----:B------:R-:W-:Y:S01]  /*01e0*/  MOV R22, UR10 ;  /* 0x0000000a00167c02 */ /* 0x000fe20008000f00 */
[----:B------:R-:W-:Y:S01]  /*01f0*/  IMAD.WIDE.U32 R4, R0, 0x4, R20 ;  /* 0x0000000400047825 */ /* 0x000fe200078e0014 */
[----:B------:R-:W-:-:S04]  /*0200*/  MOV R23, UR7 ;  /* 0x0000000700177c02 */ /* 0x000fc80008000f00 */
[----:B------:R-:W2:Y:S01]  /*0210*/  LDG.E R12, desc[UR12][R4.64] ;  /* 0x0000000c040c7981 */ /* 0x000ea2000c1e1900 */
[----:B------:R-:W-:-:S05]  /*0220*/  IMAD.WIDE R22, R3, 0x4, R22 ;  /* 0x0000000403167825 */ /* 0x000fca00078e0216 */
[----:B------:R-:W3:Y:S04]  /*0230*/  LDG.E R25, desc[UR12][R22.64+-0x10000] ;  /* 0xff00000c16197981 */ /* 0x000ee8000c1e1900 */
[----:B--2---:R-:W-:Y:S04]  /*0240*/  STS [R17], R12 ;  /* 0x0000000c11007388 */ /* 0x004fe80000000800 */
[----:B---3--:R-:W-:Y:S01]  /*0250*/  STS [R16], R25 ;  /* 0x0000001910007388 */ /* 0x008fe20000000800 */
[----:B------:R-:W-:Y:S06]  /*0260*/  BAR.SYNC.DEFER_BLOCKING 0x0 ;  /* 0x0000000000007b1d */ /* 0x000fec0000010000 */
[----:B------:R-:W-:Y:S04]  /*0270*/  LDS R24, [R2] ;  /* 0x0000000002187984 */ /* 0x000fe80000000800 */
[----:B------:R-:W0:Y:S04]  /*0280*/  LDS.128 R8, [R18] ;  /* 0x0000000012087984 */ /* 0x000e280000000c00 */
[----:B------:R-:W1:Y:S04]  /*0290*/  LDS R27, [R2+0x40] ;  /* 0x00004000021b7984 */ /* 0x000e680000000800 */
[----:B------:R-:W2:Y:S04]  /*02a0*/  LDS R26, [R2+0x80] ;  /* 0x00008000021a7984 */ /* 0x000ea80000000800 */
[----:B------:R-:W3:Y:S04]  /*02b0*/  LDS R14, [R2+0xc0] ;  /* 0x0000c000020e7984 */ /* 0x000ee80000000800 */
[----:B------:R-:W-:Y:S04]  /*02c0*/  LDS R13, [R2+0x100] ;  /* 0x00010000020d7984 */ /* 0x000fe80000000800 */
[----:B------:R-:W4:Y:S04]  /*02d0*/  LDS.128 R4, [R18+0x10] ;  /* 0x0000100012047984 */ /* 0x000f280000000c00 */
[----:B------:R-:W5:Y:S04]  /*02e0*/  LDS R12, [R2+0x140] ;  /* 0x00014000020c7984 */ /* 0x000f680000000800 */
[----:B------:R-:W-:Y:S04]  /*02f0*/  LDS R25, [R2+0x200] ;  /* 0x0002000002197984 */ /* 0x000fe80000000800 */
[----:B------:R-:W-:Y:S04]  /*0300*/  LDS R28, [R2+0x2c0] ;  /* 0x0002c000021c7984 */ /* 0x000fe80000000800 */
[----:B------:R-:W-:Y:S01]  /*0310*/  LDS R29, [R2+0x300] ;  /* 0x00030000021d7984 */ /* 0x000fe20000000800 */
[----:B0-----:R-:W-:-:S03]  /*0320*/  FFMA R8, R8, R24, R15 ;  /* 0x0000001808087223 */ /* 0x001fc6000000000f */
[----:B------:R-:W0:Y:S01]  /*0330*/  LDS R15, [R2+0x180] ;  /* 0x00018000020f7984 */ /* 0x000e220000000800 */
[----:B-1----:R-:W-:-:S03]  /*0340*/  FFMA R9, R27, R9, R8 ;  /* 0x000000091b097223 */ /* 0x002fc60000000008 */
[----:B------:R-:W1:Y:S01]  /*0350*/  LDS R24, [R2+0x1c0] ;  /* 0x0001c00002187984 */ /* 0x000e620000000800 */
[----:B--2---:R-:W-:-:S03]  /*0360*/  FFMA R9, R26, R10, R9 ;  /* 0x0000000a1a097223 */ /* 0x004fc60000000009 */
[----:B------:R-:W-:Y:S01]  /*0370*/  LDS R26, [R2+0x3c0] ;  /* 0x0003c000021a7984 */ /* 0x000fe20000000800 */
[----:B---3--:R-:W-:-:S03]  /*0380*/  FFMA R27, R14, R11, R9 ;  /* 0x0000000b0e1b7223 */ /* 0x008fc60000000009 */
[----:B------:R-:W2:Y:S04]  /*0390*/  LDS.128 R8, [R18+0x20] ;  /* 0x0000200012087984 */ /* 0x000ea80000000c00 */
[----:B------:R-:W3:Y:S01]  /*03a0*/  LDS R14, [R2+0x240] ;  /* 0x00024000020e7984 */ /* 0x000ee20000000800 */
[----:B----4-:R-:W-:-:S04]  /*03b0*/  FFMA R13, R4, R13, R27 ;  /* 0x0000000d040d7223 */ /* 0x010fc8000000001b */
[----:B-----5:R-:W-:Y:S01]  /*03c0*/  FFMA R12, R12, R5, R13 ;  /* 0x000000050c0c7223 */ /* 0x020fe2000000000d */
[----:B------:R-:W-:-:S03]  /*03d0*/  IADD3 R5, PT, PT, R0, 0x10, RZ ;  /* 0x0000001000057810 */ /* 0x000fc60007ffe0ff */
[----:B0-----:R-:W-:-:S04]  /*03e0*/  FFMA R15, R15, R6, R12 ;  /* 0x000000060f0f7223 */ /* 0x001fc8000000000c */
[----:B-1----:R-:W-:-:S04]  /*03f0*/  FFMA R7, R24, R7, R15 ;  /* 0x0000000718077223 */ /* 0x002fc8000000000f */
[----:B--2---:R-:W-:Y:S01]  /*0400*/  FFMA R7, R8, R25, R7 ;  /* 0x0000001908077223 */ /* 0x004fe20000000007 */
[----:B------:R-:W-:Y:S01]  /*0410*/  IMAD.WIDE.U32 R24, R5, 0x4, R20 ;  /* 0x0000000405187825 */ /* 0x000fe200078e0014 */
[----:B------:R-:W-:Y:S03]  /*0420*/  LDS R8, [R2+0x340] ;  /* 0x0003400002087984 */ /* 0x000fe60000000800 */
[----:B---3--:R-:W-:Y:S01]  /*0430*/  FFMA R4, R14, R9, R7 ;  /* 0x000000090e047223 */ /* 0x008fe20000000007 */
[----:B------:R-:W0:Y:S04]  /*0440*/  LDS R5, [R2+0x280] ;  /* 0x0002800002057984 */ /* 0x000e280000000800 */
[----:B------:R-:W-:Y:S04]  /*0450*/  LDS R9, [R2+0x380] ;  /* 0x0003800002097984 */ /* 0x000fe80000000800 */
[----:B------:R-:W1:Y:S01]  /*0460*/  LDS.128 R12, [R18+0x30] ;  /* 0x00003000120c7984 */ /* 0x000e620000000c00 */
[----:B------:R-:W-:Y:S06]  /*0470*/  BAR.SYNC.DEFER_BLOCKING 0x0 ;  /* 0x0000000000007b1d */ /* 0x000fec0000010000 */
[----:B------:R-:W2:Y:S04]  /*0480*/  LDG.E R24, desc[UR12][R24.64] ;  /* 0x0000000c18187981 */ /* 0x000ea8000c1e1900 */
[----:B------:R-:W3:Y:S01]  /*0490*/  LDG.E R23, desc[UR12][R22.64] ;  /* 0x0000000c16177981 */ /* 0x000ee2000c1e1900 */
[----:B0-----:R-:W-:-:S04]  /*04a0*/  FFMA R10, R5, R10, R4 ;  /* 0x0000000a050a7223 */ /* 0x001fc80000000004 */
[----:B------:R-:W-:-:S04]  /*04b0*/  FFMA R11, R28, R11, R10 ;  /* 0x0000000b1c0b7223 */ /* 0x000fc8000000000a */
[----:B-1----:R-:W-:-:S04]  /*04c0*/  FFMA R11, R12, R29, R11 ;  /* 0x0000001d0c0b7223 */ /* 0x002fc8000000000b */
[----:B------:R-:W-:-:S04]  /*04d0*/  FFMA R8, R8, R13, R11 ;  /* 0x0000000d08087223 */ /* 0x000fc8000000000b */
[----:B------:R-:W-:-:S04]  /*04e0*/  FFMA R13, R9, R14, R8 ;  /* 0x0000000e090d7223 */ /* 0x000fc80000000008 */
[----:B------:R-:W-:Y:S01]  /*04f0*/  FFMA R13, R26, R15, R13 ;  /* 0x0000000f1a0d7223 */ /* 0x000fe2000000000d */
[----:B------:R-:W-:-:S04]  /*0500*/  UIADD3 UR5, UPT, UPT, UR5, 0x20, URZ ;  /* 0x0000002005057890 */ /* 0x000fc8000fffe0ff */
[----:B------:R-:W-:Y:S01]  /*0510*/  UISETP.NE.AND UP0, UPT, UR5, 0x410, UPT ;  /* 0x000004100500788c */ /* 0x000fe2000bf05270 */
[----:B------:R-:W-:Y:S02]  /*0520*/  IADD3 R0, PT, PT, R0, 0x20, RZ ;  /* 0x0000002000007810 */ /* 0x000fe40007ffe0ff */
[----:B------:R-:W-:Y:S01]  /*0530*/  IADD3 R3, PT, PT, R3, 0x8000, RZ ;  /* 0x0000800003037810 */ /* 0x000fe20007ffe0ff */
        /* <DEDUP_REMOVED lines=11> */
[----:B------:R-:W5:Y:S04]  /*05f0*/  LDS R29, [R2+0x180] ;  /* 0x00018000021d7984 */ /* 0x000f680000000800 */
[----:B------:R-:W5:Y:S01]  /*0600*/  LDS R24, [R2+0x1c0] ;  /* 0x0001c00002187984 */ /* 0x000f620000000800 */
[----:B0-----:R-:W-:-:S04]  /*0610*/  FFMA R13, R4, R27, R13 ;  /* 0x0000001b040d7223 */ /* 0x001fc8000000000d */
[----:B-1----:R-:W-:Y:S02]  /*0620*/  FFMA R28, R28, R5, R13 ;  /* 0x000000051c1c7223 */ /* 0x002fe4000000000d */
[----:B------:R-:W-:Y:S02]  /*0630*/  LDS.128 R12, [R18+0x20] ;  /* 0x00002000120c7984 */ /* 0x000fe40000000c00 */
[----:B--2---:R-:W-:Y:S02]  /*0640*/  FFMA R5, R25, R6, R28 ;  /* 0x0000000619057223 */ /* 0x004fe4000000001c */
[----:B------:R-:W0:Y:S02]  /*0650*/  LDS R25, [R2+0x200] ;  /* 0x0002000002197984 */ /* 0x000e240000000800 */
[----:B---3--:R-:W-:Y:S02]  /*0660*/  FFMA R5, R22, R7, R5 ;  /* 0x0000000716057223 */ /* 0x008fe40000000005 */
[----:B------:R-:W1:Y:S02]  /*0670*/  LDS R22, [R2+0x240] ;  /* 0x0002400002167984 */ /* 0x000e640000000800 */
[----:B----4-:R-:W-:-:S02]  /*0680*/  FFMA R5, R8, R23, R5 ;  /* 0x0000001708057223 */ /* 0x010fc40000000005 */
[----:B------:R-:W2:Y:S02]  /*0690*/  LDS R23, [R2+0x280] ;  /* 0x0002800002177984 */ /* 0x000ea40000000800 */
[----:B-----5:R-:W-:Y:S02]  /*06a0*/  FFMA R26, R26, R9, R5 ;  /* 0x000000091a1a7223 */ /* 0x020fe40000000005 */
[----:B------:R-:W3:Y:S02]  /*06b0*/  LDS R8, [R2+0x2c0] ;  /* 0x0002c00002087984 */ /* 0x000ee40000000800 */
[----:B------:R-:W-:Y:S02]  /*06c0*/  FFMA R29, R29, R10, R26 ;  /* 0x0000000a1d1d7223 */ /* 0x000fe4000000001a */
[----:B------:R-:W-:Y:S04]  /*06d0*/  LDS R9, [R2+0x300] ;  /* 0x0003000002097984 */ /* 0x000fe80000000800 */
[----:B------:R-:W4:Y:S01]  /*06e0*/  LDS.128 R4, [R18+0x30] ;  /* 0x0000300012047984 */ /* 0x000f220000000c00 */
[----:B------:R-:W-:-:S03]  /*06f0*/  FFMA R29, R24, R11, R29 ;  /* 0x0000000b181d7223 */ /* 0x000fc6000000001d */
[----:B------:R-:W5:Y:S04]  /*0700*/  LDS R24, [R2+0x340] ;  /* 0x0003400002187984 */ /* 0x000f680000000800 */
[----:B------:R-:W5:Y:S04]  /*0710*/  LDS R11, [R2+0x380] ;  /* 0x00038000020b7984 */ /* 0x000f680000000800 */
[----:B------:R-:W5:Y:S01]  /*0720*/  LDS R10, [R2+0x3c0] ;  /* 0x0003c000020a7984 */ /* 0x000f620000000800 */
[----:B0-----:R-:W-:-:S04]  /*0730*/  FFMA R25, R12, R25, R29 ;  /* 0x000000190c197223 */ /* 0x001fc8000000001d */
[----:B-1----:R-:W-:-:S04]  /*0740*/  FFMA R22, R22, R13, R25 ;  /* 0x0000000d16167223 */ /* 0x002fc80000000019 */
[----:B--2---:R-:W-:-:S04]  /*0750*/  FFMA R23, R23, R14, R22 ;  /* 0x0000000e17177223 */ /* 0x004fc80000000016 */
[----:B---3--:R-:W-:-:S04]  /*0760*/  FFMA R15, R8, R15, R23 ;  /* 0x0000000f080f7223 */ /* 0x008fc80000000017 */
[----:B----4-:R-:W-:-:S04]  /*0770*/  FFMA R9, R4, R9, R15 ;  /* 0x0000000904097223 */ /* 0x010fc8000000000f */
[----:B-----5:R-:W-:-:S04]  /*0780*/  FFMA R24, R24, R5, R9 ;  /* 0x0000000518187223 */ /* 0x020fc80000000009 */
[----:B------:R-:W-:-:S04]  /*0790*/  FFMA R11, R11, R6, R24 ;  /* 0x000000060b0b7223 */ /* 0x000fc80000000018 */
[----:B------:R-:W-:Y:S01]  /*07a0*/  FFMA R15, R10, R7, R11 ;  /* 0x000000070a0f7223 */ /* 0x000fe2000000000b */
[----:B------:R-:W-:Y:S06]  /*07b0*/  BAR.SYNC.DEFER_BLOCKING 0x0 ;  /* 0x0000000000007b1d */ /* 0x000fec0000010000 */
[----:B------:R-:W-:Y:S05]  /*07c0*/  BRA.U UP0, `(.L_x_0) ;  /* 0xfffffff900847547 */ /* 0x000fea000b83ffff */
[----:B------:R-:W0:Y:S01]  /*07d0*/  LDC.64 R2, c[0x0][0x390] ;  /* 0x0000e400ff027b82 */ /* 0x000e220000000a00 */
[----:B------:R-:W-:-:S05]  /*07e0*/  IADD3 R19, PT, PT, R19, UR4, RZ ;  /* 0x0000000413137c10 */ /* 0x000fca000fffe0ff */
[----:B0-----:R-:W-:-:S05]  /*07f0*/  IMAD.WIDE R2, R19, 0x4, R2 ;  /* 0x0000000413027825 */ /* 0x001fca00078e0202 */
[----:B------:R-:W-:Y:S01]  /*0800*/  STG.E desc[UR12][R2.64], R15 ;  /* 0x0000000f02007986 */ /* 0x000fe2000c10190c */
[----:B------:R-:W-:Y:S05]  /*0810*/  EXIT ;  /* 0x000000000000794d */ /* 0x000fea0003800000 */
.L_x_1:
[----:B------:R-:W-:-:S00]  /*0820*/  BRA `(.L_x_1) ;  /* 0xfffffffc00fc7947 */ /* 0x000fc0000383ffff */
[----:B------:R-:W-:-:S00]  /*0830*/  NOP ;  /* 0x0000000000007918 */ /* 0x000fc00000000000 */
        /* <DEDUP_REMOVED lines=12> */
.L_x_2:


//--------------------- .nv.shared._Z11TiledMatmulPfS_S_ --------------------------
	.section	.nv.shared._Z11TiledMatmulPfS_S_,"aw",@nobits
	.sectionflags	@""
	.align	4
.nv.shared._Z11TiledMatmulPfS_S_:
	.zero		3072


//--------------------- .nv.shared.reserved.0     --------------------------
	.section	.nv.shared.reserved.0,"aw",@nobits
	.weak		__nv_reservedSMEM_offset_0_alias
	.size		__nv_reservedSMEM_offset_0_alias, 0, 64
	.other		__nv_reservedSMEM_offset_0_alias,@"STO_CUDA_RESERVED_SHARED STV_DEFAULT"
__nv_reservedSMEM_offset_0_alias:
	.zero		0
	.zero		64


//--------------------- .nv.constant0._Z11TiledMatmulPfS_S_ --------------------------
	.section	.nv.constant0._Z11TiledMatmulPfS_S_,"a",@progbits
	.sectionflags	@""
	.align	4
.nv.constant0._Z11TiledMatmulPfS_S_:
	.zero		920


//--------------------- SYMBOLS --------------------------

	.type		.nv.reservedSmem.offset0,@object
	.size		.nv.reservedSmem.offset0,0x4
	.type		.nv.reservedSmem.cap,@object
	.size		.nv.reservedSmem.cap,0x4
